//
// Generated by NVIDIA NVVM Compiler
//
// Compiler Build ID: CL-36424714
// Cuda compilation tools, release 13.0, V13.0.88
// Based on NVVM 20.0.0
//

.version 9.0
.target sm_100
.address_size 64

	// .globl	_Z9sumKernelPKiPii
.extern .shared .align 16 .b8 shared_mem[];

.visible .entry _Z9sumKernelPKiPii(
	.param .u64 .ptr .align 1 _Z9sumKernelPKiPii_param_0,
	.param .u64 .ptr .align 1 _Z9sumKernelPKiPii_param_1,
	.param .u32 _Z9sumKernelPKiPii_param_2
)
{
	.reg .pred 	%p<6>;
	.reg .b32 	%r<22>;
	.reg .b64 	%rd<9>;

	ld.param.u64 	%rd1, [_Z9sumKernelPKiPii_param_0];
	ld.param.u64 	%rd2, [_Z9sumKernelPKiPii_param_1];
	ld.param.u32 	%r11, [_Z9sumKernelPKiPii_param_2];
	mov.u32 	%r1, %tid.x;
	mov.u32 	%r2, %ctaid.x;
	mov.u32 	%r21, %ntid.x;
	mad.lo.s32 	%r4, %r2, %r21, %r1;
	setp.ge.u32 	%p1, %r4, %r11;
	mov.b32 	%r20, 0;
	@%p1 bra 	$L__BB0_2;
	cvta.to.global.u64 	%rd3, %rd1;
	mul.wide.u32 	%rd4, %r4, 4;
	add.s64 	%rd5, %rd3, %rd4;
	ld.global.u32 	%r20, [%rd5];
$L__BB0_2:
	shl.b32 	%r12, %r1, 2;
	mov.u32 	%r13, shared_mem;
	add.s32 	%r7, %r13, %r12;
	st.shared.u32 	[%r7], %r20;
	bar.sync 	0;
	setp.lt.u32 	%p2, %r21, 2;
	@%p2 bra 	$L__BB0_6;
$L__BB0_3:
	shr.u32 	%r9, %r21, 1;
	setp.ge.u32 	%p3, %r1, %r9;
	@%p3 bra 	$L__BB0_5;
	shl.b32 	%r14, %r9, 2;
	add.s32 	%r15, %r7, %r14;
	ld.shared.u32 	%r16, [%r15];
	ld.shared.u32 	%r17, [%r7];
	add.s32 	%r18, %r17, %r16;
	st.shared.u32 	[%r7], %r18;
$L__BB0_5:
	bar.sync 	0;
	setp.gt.u32 	%p4, %r21, 3;
	mov.u32 	%r21, %r9;
	@%p4 bra 	$L__BB0_3;
$L__BB0_6:
	setp.ne.s32 	%p5, %r1, 0;
	@%p5 bra 	$L__BB0_8;
	ld.shared.u32 	%r19, [shared_mem];
	cvta.to.global.u64 	%rd6, %rd2;
	mul.wide.u32 	%rd7, %r2, 4;
	add.s64 	%rd8, %rd6, %rd7;
	st.global.u32 	[%rd8], %r19;
$L__BB0_8:
	ret;

}


// ===== COMPILED SASS (sm_100) =====

	.target	sm_100

	.elftype	@"ET_EXEC"


//--------------------- .note.nv.tkinfo           --------------------------
	.section	.note.nv.tkinfo,"",@"SHT_NOTE"
	.sectionflags	@"SHF_NOTE_NV_TKINFO"
	.tkinfo
        /*0018*/ 	.word	0x00000002
        /*0030*/ 	.string	""
        /*0030*/ 	.string	"ptxas"
        /*0030*/ 	.string	"Cuda compilation tools, release 13.0, V13.0.88"
        /*0030*/ 	.string	"Build cuda_13.0.r13.0/compiler.36424714_0"
        /*0030*/ 	.string	"-arch sm_100 -m 64 "



//--------------------- .note.nv.cuinfo           --------------------------
	.section	.note.nv.cuinfo,"",@"SHT_NOTE"
	.sectionflags	@"SHF_NOTE_NV_CUINFO"
        /*0018*/ 	.short	0x0002
        /*001a*/ 	.short	0x0064
        /*001c*/ 	.short	0x0082
	.zero		2


//--------------------- .nv.info                  --------------------------
	.section	.nv.info,"",@"SHT_CUDA_INFO"
	.align	4


	//----- nvinfo : EIATTR_REGCOUNT
	.align		4
        /*0000*/ 	.byte	0x04, 0x2f
        /*0002*/ 	.short	(.L_1 - .L_0)
	.align		4
.L_0:
        /*0004*/ 	.word	index@(_Z9sumKernelPKiPii)
        /*0008*/ 	.word	0x0000000b


	//----- nvinfo : EIATTR_FRAME_SIZE
	.align		4
.L_1:
        /*000c*/ 	.byte	0x04, 0x11
        /*000e*/ 	.short	(.L_3 - .L_2)
	.align		4
.L_2:
        /*0010*/ 	.word	index@(_Z9sumKernelPKiPii)
        /*0014*/ 	.word	0x00000000


	//----- nvinfo : EIATTR_MIN_STACK_SIZE
	.align		4
.L_3:
        /*0018*/ 	.byte	0x04, 0x12
        /*001a*/ 	.short	(.L_5 - .L_4)
	.align		4
.L_4:
        /*001c*/ 	.word	index@(_Z9sumKernelPKiPii)
        /*0020*/ 	.word	0x00000000
.L_5:


//--------------------- .nv.compat                --------------------------
	.section	.nv.compat,"",@"SHT_CUDA_COMPAT_INFO"
	.align	4
        /*0000*/ 	.byte	0x02, 0x09, 0x00, 0x00, 0x02, 0x02, 0x01, 0x00, 0x02, 0x05, 0x05, 0x00, 0x03, 0x07, 0x01, 0x01
        /*0010*/ 	.byte	0x02, 0x03, 0x00, 0x00, 0x02, 0x06, 0x01, 0x00, 0x04, 0x0b, 0x08, 0x00, 0x09, 0x00, 0x00, 0x00
        /*0020*/ 	.byte	0x00, 0x00, 0x00, 0x00


//--------------------- .nv.info._Z9sumKernelPKiPii --------------------------
	.section	.nv.info._Z9sumKernelPKiPii,"",@"SHT_CUDA_INFO"
	.sectionflags	@""
	.align	4


	//----- nvinfo : EIATTR_CUDA_API_VERSION
	.align		4
        /*0000*/ 	.byte	0x04, 0x37
        /*0002*/ 	.short	(.L_7 - .L_6)
.L_6:
        /*0004*/ 	.word	0x00000082


	//----- nvinfo : EIATTR_KPARAM_INFO
	.align		4
.L_7:
        /*0008*/ 	.byte	0x04, 0x17
        /*000a*/ 	.short	(.L_9 - .L_8)
.L_8:
        /*000c*/ 	.word	0x00000000
        /*0010*/ 	.short	0x0002
        /*0012*/ 	.short	0x0010
        /*0014*/ 	.byte	0x00, 0xf0, 0x11, 0x00


	//----- nvinfo : EIATTR_KPARAM_INFO
	.align		4
.L_9:
        /*0018*/ 	.byte	0x04, 0x17
        /*001a*/ 	.short	(.L_11 - .L_10)
.L_10:
        /*001c*/ 	.word	0x00000000
        /*0020*/ 	.short	0x0001
        /*0022*/ 	.short	0x0008
        /*0024*/ 	.byte	0x00, 0xf5, 0x21, 0x00


	//----- nvinfo : EIATTR_KPARAM_INFO
	.align		4
.L_11:
        /*0028*/ 	.byte	0x04, 0x17
        /*002a*/ 	.short	(.L_13 - .L_12)
.L_12:
        /*002c*/ 	.word	0x00000000
        /*0030*/ 	.short	0x0000
        /*0032*/ 	.short	0x0000
        /*0034*/ 	.byte	0x00, 0xf5, 0x21, 0x00


	//----- nvinfo : EIATTR_SPARSE_MMA_MASK
	.align		4
.L_13:
        /*0038*/ 	.byte	0x03, 0x50
        /*003a*/ 	.short	0x0000


	//----- nvinfo : EIATTR_MAXREG_COUNT
	.align		4
        /*003c*/ 	.byte	0x03, 0x1b
        /*003e*/ 	.short	0x00ff


	//----- nvinfo : EIATTR_NUM_BARRIERS
	.align		4
        /*0040*/ 	.byte	0x02, 0x4c
        /*0042*/ 	.byte	0x01
	.zero		1


	//----- nvinfo : EIATTR_MERCURY_ISA_VERSION
	.align		4
        /*0044*/ 	.byte	0x03, 0x5f
        /*0046*/ 	.short	0x0101


	//----- nvinfo : EIATTR_VRC_CTA_INIT_COUNT
	.align		4
        /*0048*/ 	.byte	0x02, 0x4a
	.zero		1
	.zero		1


	//----- nvinfo : EIATTR_EXIT_INSTR_OFFSETS
	.align		4
        /*004c*/ 	.byte	0x04, 0x1c
        /*004e*/ 	.short	(.L_15 - .L_14)


	//   ....[0]....
.L_14:
        /*0050*/ 	.word	0x00000210


	//   ....[1]....
        /*0054*/ 	.word	0x00000290


	//----- nvinfo : EIATTR_CBANK_PARAM_SIZE
	.align		4
.L_15:
        /*0058*/ 	.byte	0x03, 0x19
        /*005a*/ 	.short	0x0014


	//----- nvinfo : EIATTR_PARAM_CBANK
	.align		4
        /*005c*/ 	.byte	0x04, 0x0a
        /*005e*/ 	.short	(.L_17 - .L_16)
	.align		4
.L_16:
        /*0060*/ 	.word	index@(.nv.constant0._Z9sumKernelPKiPii)
        /*0064*/ 	.short	0x0380
        /*0066*/ 	.short	0x0014


	//----- nvinfo : EIATTR_SW_WAR
	.align		4
.L_17:
        /*0068*/ 	.byte	0x04, 0x36
        /*006a*/ 	.short	(.L_19 - .L_18)
.L_18:
        /*006c*/ 	.word	0x00000008
.L_19:


//--------------------- .nv.callgraph             --------------------------
	.section	.nv.callgraph,"",@"SHT_CUDA_CALLGRAPH"
	.align	4
	.sectionentsize	8
	.align		4
        /*0000*/ 	.word	0x00000000
	.align		4
        /*0004*/ 	.word	0xffffffff
	.align		4
        /*0008*/ 	.word	0x00000000
	.align		4
        /*000c*/ 	.word	0xfffffffe
	.align		4
        /*0010*/ 	.word	0x00000000
	.align		4
        /*0014*/ 	.word	0xfffffffd
	.align		4
        /*0018*/ 	.word	0x00000000
	.align		4
        /*001c*/ 	.word	0xfffffffc


//--------------------- .text._Z9sumKernelPKiPii  --------------------------
	.section	.text._Z9sumKernelPKiPii,"ax",@progbits
	.align	128
        .global         _Z9sumKernelPKiPii
        .type           _Z9sumKernelPKiPii,@function
        .size           _Z9sumKernelPKiPii,(.L_x_3 - _Z9sumKernelPKiPii)
        .other          _Z9sumKernelPKiPii,@"STO_CUDA_ENTRY STV_DEFAULT"
_Z9sumKernelPKiPii:
.text._Z9sumKernelPKiPii:
[----:B------:R-:W-:Y:S01]  /*0000*/  LDC R1, c[0x0][0x37c] ;  /* 0x0000df00ff017b82 */ /* 0x000fe20000000800 */
[----:B------:R-:W0:Y:S01]  /*0010*/  S2R R6, SR_TID.X ;  /* 0x0000000000067919 */ /* 0x000e220000002100 */
[----:B------:R-:W0:Y:S01]  /*0020*/  LDCU UR8, c[0x0][0x360] ;  /* 0x00006c00ff0877ac */ /* 0x000e220008000800 */
[----:B------:R-:W-:Y:S01]  /*0030*/  IMAD.MOV.U32 R4, RZ, RZ, RZ ;  /* 0x000000ffff047224 */ /* 0x000fe200078e00ff */
[----:B------:R-:W0:Y:S01]  /*0040*/  S2R R7, SR_CTAID.X ;  /* 0x0000000000077919 */ /* 0x000e220000002500 */
[----:B------:R-:W1:Y:S01]  /*0050*/  LDCU UR4, c[0x0][0x390] ;  /* 0x00007200ff0477ac */ /* 0x000e620008000800 */
[----:B------:R-:W2:Y:S01]  /*0060*/  LDCU.64 UR6, c[0x0][0x358] ;  /* 0x00006b00ff0677ac */ /* 0x000ea20008000a00 */
[----:B0-----:R-:W-:-:S05]  /*0070*/  IMAD R5, R7, UR8, R6 ;  /* 0x0000000807057c24 */ /* 0x001fca000f8e0206 */
[----:B-1----:R-:W-:-:S13]  /*0080*/  ISETP.GE.U32.AND P0, PT, R5, UR4, PT ;  /* 0x0000000405007c0c */ /* 0x002fda000bf06070 */
[----:B------:R-:W0:Y:S02]  /*0090*/  @!P0 LDC.64 R2, c[0x0][0x380] ;  /* 0x0000e000ff028b82 */ /* 0x000e240000000a00 */
[----:B0-----:R-:W-:-:S05]  /*00a0*/  @!P0 IMAD.WIDE.U32 R2, R5, 0x4, R2 ;  /* 0x0000000405028825 */ /* 0x001fca00078e0002 */
[----:B--2---:R-:W2:Y:S01]  /*00b0*/  @!P0 LDG.E R4, desc[UR6][R2.64] ;  /* 0x0000000602048981 */ /* 0x004ea2000c1e1900 */
[----:B------:R-:W0:Y:S01]  /*00c0*/  S2UR UR5, SR_CgaCtaId ;  /* 0x00000000000579c3 */ /* 0x000e220000008800 */
[----:B------:R-:W-:Y:S01]  /*00d0*/  IMAD.U32 R0, RZ, RZ, UR8 ;  /* 0x00000008ff007e24 */ /* 0x000fe2000f8e00ff */
[----:B------:R-:W-:Y:S01]  /*00e0*/  UMOV UR4, 0x400 ;  /* 0x0000040000047882 */ /* 0x000fe20000000000 */
[----:B------:R-:W-:-:S03]  /*00f0*/  ISETP.NE.AND P0, PT, R6, RZ, PT ;  /* 0x000000ff0600720c */ /* 0x000fc60003f05270 */
[----:B------:R-:W-:Y:S01]  /*0100*/  ISETP.GE.U32.AND P1, PT, R0, 0x2, PT ;  /* 0x000000020000780c */ /* 0x000fe20003f26070 */
[----:B0-----:R-:W-:-:S06]  /*0110*/  ULEA UR4, UR5, UR4, 0x18 ;  /* 0x0000000405047291 */ /* 0x001fcc000f8ec0ff */
[----:B------:R-:W-:-:S05]  /*0120*/  LEA R5, R6, UR4, 0x2 ;  /* 0x0000000406057c11 */ /* 0x000fca000f8e10ff */
[----:B--2---:R0:W-:Y:S01]  /*0130*/  STS [R5], R4 ;  /* 0x0000000405007388 */ /* 0x0041e20000000800 */
[----:B------:R-:W-:Y:S06]  /*0140*/  BAR.SYNC.DEFER_BLOCKING 0x0 ;  /* 0x0000000000007b1d */ /* 0x000fec0000010000 */
[----:B------:R-:W-:Y:S05]  /*0150*/  @!P1 BRA `(.L_x_0) ;  /* 0x00000000002c9947 */ /* 0x000fea0003800000 */
.L_x_1:
[----:B------:R-:W-:-:S04]  /*0160*/  SHF.R.U32.HI R8, RZ, 0x1, R0 ;  /* 0x00000001ff087819 */ /* 0x000fc80000011600 */
[----:B------:R-:W-:-:S13]  /*0170*/  ISETP.GE.U32.AND P1, PT, R6, R8, PT ;  /* 0x000000080600720c */ /* 0x000fda0003f26070 */
[----:B------:R-:W-:Y:S01]  /*0180*/  @!P1 LEA R2, R8, R5, 0x2 ;  /* 0x0000000508029211 */ /* 0x000fe200078e10ff */
[----:B------:R-:W-:Y:S05]  /*0190*/  @!P1 LDS R3, [R5] ;  /* 0x0000000005039984 */ /* 0x000fea0000000800 */
[----:B------:R-:W0:Y:S02]  /*01a0*/  @!P1 LDS R2, [R2] ;  /* 0x0000000002029984 */ /* 0x000e240000000800 */
[----:B0-----:R-:W-:-:S05]  /*01b0*/  @!P1 IMAD.IADD R4, R2, 0x1, R3 ;  /* 0x0000000102049824 */ /* 0x001fca00078e0203 */
[----:B------:R1:W-:Y:S01]  /*01c0*/  @!P1 STS [R5], R4 ;  /* 0x0000000405009388 */ /* 0x0003e20000000800 */
[----:B------:R-:W-:Y:S01]  /*01d0*/  BAR.SYNC.DEFER_BLOCKING 0x0 ;  /* 0x0000000000007b1d */ /* 0x000fe20000010000 */
[----:B------:R-:W-:Y:S02]  /*01e0*/  ISETP.GT.U32.AND P1, PT, R0, 0x3, PT ;  /* 0x000000030000780c */ /* 0x000fe40003f24070 */
[----:B------:R-:W-:-:S11]  /*01f0*/  MOV R0, R8 ;  /* 0x0000000800007202 */ /* 0x000fd60000000f00 */
[----:B-1----:R-:W-:Y:S05]  /*0200*/  @P1 BRA `(.L_x_1) ;  /* 0xfffffffc00d41947 */ /* 0x002fea000383ffff */
.L_x_0:
[----:B------:R-:W-:Y:S05]  /*0210*/  @P0 EXIT ;  /* 0x000000000000094d */ /* 0x000fea0003800000 */
[----:B------:R-:W1:Y:S01]  /*0220*/  S2UR UR5, SR_CgaCtaId ;  /* 0x00000000000579c3 */ /* 0x000e620000008800 */
[----:B------:R-:W-:-:S07]  /*0230*/  UMOV UR4, 0x400 ;  /* 0x0000040000047882 */ /* 0x000fce0000000000 */
[----:B------:R-:W2:Y:S01]  /*0240*/  LDC.64 R2, c[0x0][0x388] ;  /* 0x0000e200ff027b82 */ /* 0x000ea20000000a00 */
[----:B-1----:R-:W-:Y:S01]  /*0250*/  ULEA UR4, UR5, UR4, 0x18 ;  /* 0x0000000405047291 */ /* 0x002fe2000f8ec0ff */
[----:B--2---:R-:W-:-:S08]  /*0260*/  IMAD.WIDE.U32 R2, R7, 0x4, R2 ;  /* 0x0000000407027825 */ /* 0x004fd000078e0002 */
[----:B0-----:R-:W0:Y:S04]  /*0270*/  LDS R5, [UR4] ;  /* 0x00000004ff057984 */ /* 0x001e280008000800 */
[----:B0-----:R-:W-:Y:S01]  /*0280*/  STG.E desc[UR6][R2.64], R5 ;  /* 0x0000000502007986 */ /* 0x001fe2000c101906 */
[----:B------:R-:W-:Y:S05]  /*0290*/  EXIT ;  /* 0x000000000000794d */ /* 0x000fea0003800000 */
.L_x_2:
[----:B------:R-:W-:-:S00]  /*02a0*/  BRA `(.L_x_2) ;  /* 0xfffffffc00fc7947 */ /* 0x000fc0000383ffff */
[----:B------:R-:W-:-:S00]  /*02b0*/  NOP ;  /* 0x0000000000007918 */ /* 0x000fc00000000000 */
        /* <DEDUP_REMOVED lines=12> */
.L_x_3:


//--------------------- .nv.shared._Z9sumKernelPKiPii --------------------------
	.section	.nv.shared._Z9sumKernelPKiPii,"aw",@nobits
	.sectionflags	@""
	.align	16
	.zero		1024


//--------------------- .nv.shared.reserved.0     --------------------------
	.section	.nv.shared.reserved.0,"aw",@nobits
	.weak		__nv_reservedSMEM_offset_0_alias
	.size		__nv_reservedSMEM_offset_0_alias, 0, 64
	.other		__nv_reservedSMEM_offset_0_alias,@"STO_CUDA_RESERVED_SHARED STV_DEFAULT"
__nv_reservedSMEM_offset_0_alias:
	.zero		0
	.zero		64


//--------------------- .nv.constant0._Z9sumKernelPKiPii --------------------------
	.section	.nv.constant0._Z9sumKernelPKiPii,"a",@progbits
	.sectionflags	@""
	.align	4
.nv.constant0._Z9sumKernelPKiPii:
	.zero		916


//--------------------- SYMBOLS --------------------------

	.type		.nv.reservedSmem.offset0,@object
	.size		.nv.reservedSmem.offset0,0x4
	.type		.nv.reservedSmem.cap,@object
	.size		.nv.reservedSmem.cap,0x4
